//
// Generated by NVIDIA NVVM Compiler
//
// Compiler Build ID: CL-36424714
// Cuda compilation tools, release 13.0, V13.0.88
// Based on NVVM 20.0.0
//

.version 9.0
.target sm_100
.address_size 64

	// .globl	_Z17vector_add_kernelPKfS0_Pfi

.visible .entry _Z17vector_add_kernelPKfS0_Pfi(
	.param .u64 .ptr .align 1 _Z17vector_add_kernelPKfS0_Pfi_param_0,
	.param .u64 .ptr .align 1 _Z17vector_add_kernelPKfS0_Pfi_param_1,
	.param .u64 .ptr .align 1 _Z17vector_add_kernelPKfS0_Pfi_param_2,
	.param .u32 _Z17vector_add_kernelPKfS0_Pfi_param_3
)
{
	.reg .pred 	%p<2>;
	.reg .b32 	%r<6>;
	.reg .b32 	%f<4>;
	.reg .b64 	%rd<11>;

	ld.param.u64 	%rd1, [_Z17vector_add_kernelPKfS0_Pfi_param_0];
	ld.param.u64 	%rd2, [_Z17vector_add_kernelPKfS0_Pfi_param_1];
	ld.param.u64 	%rd3, [_Z17vector_add_kernelPKfS0_Pfi_param_2];
	ld.param.u32 	%r2, [_Z17vector_add_kernelPKfS0_Pfi_param_3];
	mov.u32 	%r3, %tid.x;
	mov.u32 	%r4, %ctaid.x;
	mov.u32 	%r5, %ntid.x;
	mad.lo.s32 	%r1, %r4, %r5, %r3;
	setp.ge.s32 	%p1, %r1, %r2;
	@%p1 bra 	$L__BB0_2;
	cvta.to.global.u64 	%rd4, %rd1;
	cvta.to.global.u64 	%rd5, %rd2;
	cvta.to.global.u64 	%rd6, %rd3;
	mul.wide.s32 	%rd7, %r1, 4;
	add.s64 	%rd8, %rd4, %rd7;
	ld.global.f32 	%f1, [%rd8];
	add.s64 	%rd9, %rd5, %rd7;
	ld.global.f32 	%f2, [%rd9];
	add.f32 	%f3, %f1, %f2;
	add.s64 	%rd10, %rd6, %rd7;
	st.global.f32 	[%rd10], %f3;
$L__BB0_2:
	ret;

}


// ===== COMPILED SASS (sm_100) =====

	.target	sm_100

	.elftype	@"ET_EXEC"


//--------------------- .note.nv.tkinfo           --------------------------
	.section	.note.nv.tkinfo,"",@"SHT_NOTE"
	.sectionflags	@"SHF_NOTE_NV_TKINFO"
	.tkinfo
        /*0018*/ 	.word	0x00000002
        /*0030*/ 	.string	""
        /*0030*/ 	.string	"ptxas"
        /*0030*/ 	.string	"Cuda compilation tools, release 13.0, V13.0.88"
        /*0030*/ 	.string	"Build cuda_13.0.r13.0/compiler.36424714_0"
        /*0030*/ 	.string	"-arch sm_100 -m 64 "



//--------------------- .note.nv.cuinfo           --------------------------
	.section	.note.nv.cuinfo,"",@"SHT_NOTE"
	.sectionflags	@"SHF_NOTE_NV_CUINFO"
        /*0018*/ 	.short	0x0002
        /*001a*/ 	.short	0x0064
        /*001c*/ 	.short	0x0082
	.zero		2


//--------------------- .nv.info                  --------------------------
	.section	.nv.info,"",@"SHT_CUDA_INFO"
	.align	4


	//----- nvinfo : EIATTR_REGCOUNT
	.align		4
        /*0000*/ 	.byte	0x04, 0x2f
        /*0002*/ 	.short	(.L_1 - .L_0)
	.align		4
.L_0:
        /*0004*/ 	.word	index@(_Z17vector_add_kernelPKfS0_Pfi)
        /*0008*/ 	.word	0x0000000c


	//----- nvinfo : EIATTR_FRAME_SIZE
	.align		4
.L_1:
        /*000c*/ 	.byte	0x04, 0x11
        /*000e*/ 	.short	(.L_3 - .L_2)
	.align		4
.L_2:
        /*0010*/ 	.word	index@(_Z17vector_add_kernelPKfS0_Pfi)
        /*0014*/ 	.word	0x00000000


	//----- nvinfo : EIATTR_MIN_STACK_SIZE
	.align		4
.L_3:
        /*0018*/ 	.byte	0x04, 0x12
        /*001a*/ 	.short	(.L_5 - .L_4)
	.align		4
.L_4:
        /*001c*/ 	.word	index@(_Z17vector_add_kernelPKfS0_Pfi)
        /*0020*/ 	.word	0x00000000
.L_5:


//--------------------- .nv.compat                --------------------------
	.section	.nv.compat,"",@"SHT_CUDA_COMPAT_INFO"
	.align	4
        /*0000*/ 	.byte	0x02, 0x09, 0x00, 0x00, 0x02, 0x02, 0x01, 0x00, 0x02, 0x05, 0x05, 0x00, 0x03, 0x07, 0x01, 0x01
        /*0010*/ 	.byte	0x02, 0x03, 0x00, 0x00, 0x02, 0x06, 0x01, 0x00, 0x04, 0x0b, 0x08, 0x00, 0x09, 0x00, 0x00, 0x00
        /*0020*/ 	.byte	0x00, 0x00, 0x00, 0x00


//--------------------- .nv.info._Z17vector_add_kernelPKfS0_Pfi --------------------------
	.section	.nv.info._Z17vector_add_kernelPKfS0_Pfi,"",@"SHT_CUDA_INFO"
	.sectionflags	@""
	.align	4


	//----- nvinfo : EIATTR_CUDA_API_VERSION
	.align		4
        /*0000*/ 	.byte	0x04, 0x37
        /*0002*/ 	.short	(.L_7 - .L_6)
.L_6:
        /*0004*/ 	.word	0x00000082


	//----- nvinfo : EIATTR_KPARAM_INFO
	.align		4
.L_7:
        /*0008*/ 	.byte	0x04, 0x17
        /*000a*/ 	.short	(.L_9 - .L_8)
.L_8:
        /*000c*/ 	.word	0x00000000
        /*0010*/ 	.short	0x0003
        /*0012*/ 	.short	0x0018
        /*0014*/ 	.byte	0x00, 0xf0, 0x11, 0x00


	//----- nvinfo : EIATTR_KPARAM_INFO
	.align		4
.L_9:
        /*0018*/ 	.byte	0x04, 0x17
        /*001a*/ 	.short	(.L_11 - .L_10)
.L_10:
        /*001c*/ 	.word	0x00000000
        /*0020*/ 	.short	0x0002
        /*0022*/ 	.short	0x0010
        /*0024*/ 	.byte	0x00, 0xf5, 0x21, 0x00


	//----- nvinfo : EIATTR_KPARAM_INFO
	.align		4
.L_11:
        /*0028*/ 	.byte	0x04, 0x17
        /*002a*/ 	.short	(.L_13 - .L_12)
.L_12:
        /*002c*/ 	.word	0x00000000
        /*0030*/ 	.short	0x0001
        /*0032*/ 	.short	0x0008
        /*0034*/ 	.byte	0x00, 0xf5, 0x21, 0x00


	//----- nvinfo : EIATTR_KPARAM_INFO
	.align		4
.L_13:
        /*0038*/ 	.byte	0x04, 0x17
        /*003a*/ 	.short	(.L_15 - .L_14)
.L_14:
        /*003c*/ 	.word	0x00000000
        /*0040*/ 	.short	0x0000
        /*0042*/ 	.short	0x0000
        /*0044*/ 	.byte	0x00, 0xf5, 0x21, 0x00


	//----- nvinfo : EIATTR_SPARSE_MMA_MASK
	.align		4
.L_15:
        /*0048*/ 	.byte	0x03, 0x50
        /*004a*/ 	.short	0x0000


	//----- nvinfo : EIATTR_MAXREG_COUNT
	.align		4
        /*004c*/ 	.byte	0x03, 0x1b
        /*004e*/ 	.short	0x00ff


	//----- nvinfo : EIATTR_MERCURY_ISA_VERSION
	.align		4
        /*0050*/ 	.byte	0x03, 0x5f
        /*0052*/ 	.short	0x0101


	//----- nvinfo : EIATTR_VRC_CTA_INIT_COUNT
	.align		4
        /*0054*/ 	.byte	0x02, 0x4a
	.zero		1
	.zero		1


	//----- nvinfo : EIATTR_EXIT_INSTR_OFFSETS
	.align		4
        /*0058*/ 	.byte	0x04, 0x1c
        /*005a*/ 	.short	(.L_17 - .L_16)


	//   ....[0]....
.L_16:
        /*005c*/ 	.word	0x00000070


	//   ....[1]....
        /*0060*/ 	.word	0x00000130


	//----- nvinfo : EIATTR_CBANK_PARAM_SIZE
	.align		4
.L_17:
        /*0064*/ 	.byte	0x03, 0x19
        /*0066*/ 	.short	0x001c


	//----- nvinfo : EIATTR_PARAM_CBANK
	.align		4
        /*0068*/ 	.byte	0x04, 0x0a
        /*006a*/ 	.short	(.L_19 - .L_18)
	.align		4
.L_18:
        /*006c*/ 	.word	index@(.nv.constant0._Z17vector_add_kernelPKfS0_Pfi)
        /*0070*/ 	.short	0x0380
        /*0072*/ 	.short	0x001c


	//----- nvinfo : EIATTR_SW_WAR
	.align		4
.L_19:
        /*0074*/ 	.byte	0x04, 0x36
        /*0076*/ 	.short	(.L_21 - .L_20)
.L_20:
        /*0078*/ 	.word	0x00000008
.L_21:


//--------------------- .nv.callgraph             --------------------------
	.section	.nv.callgraph,"",@"SHT_CUDA_CALLGRAPH"
	.align	4
	.sectionentsize	8
	.align		4
        /*0000*/ 	.word	0x00000000
	.align		4
        /*0004*/ 	.word	0xffffffff
	.align		4
        /*0008*/ 	.word	0x00000000
	.align		4
        /*000c*/ 	.word	0xfffffffe
	.align		4
        /*0010*/ 	.word	0x00000000
	.align		4
        /*0014*/ 	.word	0xfffffffd
	.align		4
        /*0018*/ 	.word	0x00000000
	.align		4
        /*001c*/ 	.word	0xfffffffc


//--------------------- .text._Z17vector_add_kernelPKfS0_Pfi --------------------------
	.section	.text._Z17vector_add_kernelPKfS0_Pfi,"ax",@progbits
	.align	128
        .global         _Z17vector_add_kernelPKfS0_Pfi
        .type           _Z17vector_add_kernelPKfS0_Pfi,@function
        .size           _Z17vector_add_kernelPKfS0_Pfi,(.L_x_1 - _Z17vector_add_kernelPKfS0_Pfi)
        .other          _Z17vector_add_kernelPKfS0_Pfi,@"STO_CUDA_ENTRY STV_DEFAULT"
_Z17vector_add_kernelPKfS0_Pfi:
.text._Z17vector_add_kernelPKfS0_Pfi:
[----:B------:R-:W-:Y:S01]  /*0000*/  LDC R1, c[0x0][0x37c] ;  /* 0x0000df00ff017b82 */ /* 0x000fe20000000800 */
[----:B------:R-:W0:Y:S07]  /*0010*/  S2R R9, SR_TID.X ;  /* 0x0000000000097919 */ /* 0x000e2e0000002100 */
[----:B------:R-:W0:Y:S01]  /*0020*/  S2UR UR4, SR_CTAID.X ;  /* 0x00000000000479c3 */ /* 0x000e220000002500 */
[----:B------:R-:W1:Y:S07]  /*0030*/  LDCU UR5, c[0x0][0x398] ;  /* 0x00007300ff0577ac */ /* 0x000e6e0008000800 */
[----:B------:R-:W0:Y:S02]  /*0040*/  LDC R0, c[0x0][0x360] ;  /* 0x0000d800ff007b82 */ /* 0x000e240000000800 */
[----:B0-----:R-:W-:-:S05]  /*0050*/  IMAD R9, R0, UR4, R9 ;  /* 0x0000000400097c24 */ /* 0x001fca000f8e0209 */
[----:B-1----:R-:W-:-:S13]  /*0060*/  ISETP.GE.AND P0, PT, R9, UR5, PT ;  /* 0x0000000509007c0c */ /* 0x002fda000bf06270 */
[----:B------:R-:W-:Y:S05]  /*0070*/  @P0 EXIT ;  /* 0x000000000000094d */ /* 0x000fea0003800000 */
[----:B------:R-:W0:Y:S01]  /*0080*/  LDC.64 R2, c[0x0][0x380] ;  /* 0x0000e000ff027b82 */ /* 0x000e220000000a00 */
[----:B------:R-:W1:Y:S07]  /*0090*/  LDCU.64 UR4, c[0x0][0x358] ;  /* 0x00006b00ff0477ac */ /* 0x000e6e0008000a00 */
[----:B------:R-:W2:Y:S08]  /*00a0*/  LDC.64 R4, c[0x0][0x388] ;  /* 0x0000e200ff047b82 */ /* 0x000eb00000000a00 */
[----:B------:R-:W3:Y:S01]  /*00b0*/  LDC.64 R6, c[0x0][0x390] ;  /* 0x0000e400ff067b82 */ /* 0x000ee20000000a00 */
[----:B0-----:R-:W-:-:S06]  /*00c0*/  IMAD.WIDE R2, R9, 0x4, R2 ;  /* 0x0000000409027825 */ /* 0x001fcc00078e0202 */
[----:B-1----:R-:W4:Y:S01]  /*00d0*/  LDG.E R2, desc[UR4][R2.64] ;  /* 0x0000000402027981 */ /* 0x002f22000c1e1900 */
[----:B--2---:R-:W-:-:S06]  /*00e0*/  IMAD.WIDE R4, R9, 0x4, R4 ;  /* 0x0000000409047825 */ /* 0x004fcc00078e0204 */
[----:B------:R-:W4:Y:S01]  /*00f0*/  LDG.E R5, desc[UR4][R4.64] ;  /* 0x0000000404057981 */ /* 0x000f22000c1e1900 */
[----:B---3--:R-:W-:-:S04]  /*0100*/  IMAD.WIDE R6, R9, 0x4, R6 ;  /* 0x0000000409067825 */ /* 0x008fc800078e0206 */
[----:B----4-:R-:W-:-:S05]  /*0110*/  FADD R9, R2, R5 ;  /* 0x0000000502097221 */ /* 0x010fca0000000000 */
[----:B------:R-:W-:Y:S01]  /*0120*/  STG.E desc[UR4][R6.64], R9 ;  /* 0x0000000906007986 */ /* 0x000fe2000c101904 */
[----:B------:R-:W-:Y:S05]  /*0130*/  EXIT ;  /* 0x000000000000794d */ /* 0x000fea0003800000 */
.L_x_0:
[----:B------:R-:W-:-:S00]  /*0140*/  BRA `(.L_x_0) ;  /* 0xfffffffc00fc7947 */ /* 0x000fc0000383ffff */
[----:B------:R-:W-:-:S00]  /*0150*/  NOP ;  /* 0x0000000000007918 */ /* 0x000fc00000000000 */
        /* <DEDUP_REMOVED lines=10> */
.L_x_1:


//--------------------- .nv.shared.reserved.0     --------------------------
	.section	.nv.shared.reserved.0,"aw",@nobits
	.weak		__nv_reservedSMEM_offset_0_alias
	.size		__nv_reservedSMEM_offset_0_alias, 0, 64
	.other		__nv_reservedSMEM_offset_0_alias,@"STO_CUDA_RESERVED_SHARED STV_DEFAULT"
__nv_reservedSMEM_offset_0_alias:
	.zero		0
	.zero		64


//--------------------- .nv.constant0._Z17vector_add_kernelPKfS0_Pfi --------------------------
	.section	.nv.constant0._Z17vector_add_kernelPKfS0_Pfi,"a",@progbits
	.sectionflags	@""
	.align	4
.nv.constant0._Z17vector_add_kernelPKfS0_Pfi:
	.zero		924


//--------------------- SYMBOLS --------------------------

	.type		.nv.reservedSmem.offset0,@object
	.size		.nv.reservedSmem.offset0,0x4
